//
// Generated by NVIDIA NVVM Compiler
//
// Compiler Build ID: CL-36424714
// Cuda compilation tools, release 13.0, V13.0.88
// Based on NVVM 20.0.0
//

.version 9.0
.target sm_100
.address_size 64

	// .globl	_Z9vectorAddPKfS0_Pfi

.visible .entry _Z9vectorAddPKfS0_Pfi(
	.param .u64 .ptr .align 1 _Z9vectorAddPKfS0_Pfi_param_0,
	.param .u64 .ptr .align 1 _Z9vectorAddPKfS0_Pfi_param_1,
	.param .u64 .ptr .align 1 _Z9vectorAddPKfS0_Pfi_param_2,
	.param .u32 _Z9vectorAddPKfS0_Pfi_param_3
)
{
	.reg .pred 	%p<2>;
	.reg .b32 	%r<6>;
	.reg .b32 	%f<4>;
	.reg .b64 	%rd<10>;

	ld.param.u64 	%rd1, [_Z9vectorAddPKfS0_Pfi_param_0];
	ld.param.u64 	%rd2, [_Z9vectorAddPKfS0_Pfi_param_1];
	ld.param.u64 	%rd3, [_Z9vectorAddPKfS0_Pfi_param_2];
	ld.param.u32 	%r2, [_Z9vectorAddPKfS0_Pfi_param_3];
	mov.u32 	%r3, %ntid.x;
	mov.u32 	%r4, %ctaid.x;
	mov.u32 	%r5, %tid.x;
	mad.lo.s32 	%r1, %r3, %r4, %r5;
	setp.ge.s32 	%p1, %r1, %r2;
	@%p1 bra 	$L__BB0_2;
	cvta.to.global.u64 	%rd4, %rd1;
	cvta.to.global.u64 	%rd5, %rd2;
	cvta.to.global.u64 	%rd6, %rd3;
	mul.wide.s32 	%rd7, %r1, 4;
	add.s64 	%rd8, %rd4, %rd7;
	ld.global.f32 	%f1, [%rd8];
	add.s64 	%rd9, %rd5, %rd7;
	ld.global.f32 	%f2, [%rd9];
	add.f32 	%f3, %f1, %f2;
	st.global.f32 	[%rd6], %f3;
$L__BB0_2:
	ret;

}


// ===== COMPILED SASS (sm_100) =====

	.target	sm_100

	.elftype	@"ET_EXEC"


//--------------------- .note.nv.tkinfo           --------------------------
	.section	.note.nv.tkinfo,"",@"SHT_NOTE"
	.sectionflags	@"SHF_NOTE_NV_TKINFO"
	.tkinfo
        /*0018*/ 	.word	0x00000002
        /*0030*/ 	.string	""
        /*0030*/ 	.string	"ptxas"
        /*0030*/ 	.string	"Cuda compilation tools, release 13.0, V13.0.88"
        /*0030*/ 	.string	"Build cuda_13.0.r13.0/compiler.36424714_0"
        /*0030*/ 	.string	"-arch sm_100 -m 64 "



//--------------------- .note.nv.cuinfo           --------------------------
	.section	.note.nv.cuinfo,"",@"SHT_NOTE"
	.sectionflags	@"SHF_NOTE_NV_CUINFO"
        /*0018*/ 	.short	0x0002
        /*001a*/ 	.short	0x0064
        /*001c*/ 	.short	0x0082
	.zero		2


//--------------------- .nv.info                  --------------------------
	.section	.nv.info,"",@"SHT_CUDA_INFO"
	.align	4


	//----- nvinfo : EIATTR_REGCOUNT
	.align		4
        /*0000*/ 	.byte	0x04, 0x2f
        /*0002*/ 	.short	(.L_1 - .L_0)
	.align		4
.L_0:
        /*0004*/ 	.word	index@(_Z9vectorAddPKfS0_Pfi)
        /*0008*/ 	.word	0x0000000c


	//----- nvinfo : EIATTR_FRAME_SIZE
	.align		4
.L_1:
        /*000c*/ 	.byte	0x04, 0x11
        /*000e*/ 	.short	(.L_3 - .L_2)
	.align		4
.L_2:
        /*0010*/ 	.word	index@(_Z9vectorAddPKfS0_Pfi)
        /*0014*/ 	.word	0x00000000


	//----- nvinfo : EIATTR_MIN_STACK_SIZE
	.align		4
.L_3:
        /*0018*/ 	.byte	0x04, 0x12
        /*001a*/ 	.short	(.L_5 - .L_4)
	.align		4
.L_4:
        /*001c*/ 	.word	index@(_Z9vectorAddPKfS0_Pfi)
        /*0020*/ 	.word	0x00000000
.L_5:


//--------------------- .nv.compat                --------------------------
	.section	.nv.compat,"",@"SHT_CUDA_COMPAT_INFO"
	.align	4
        /*0000*/ 	.byte	0x02, 0x09, 0x00, 0x00, 0x02, 0x02, 0x01, 0x00, 0x02, 0x05, 0x05, 0x00, 0x03, 0x07, 0x01, 0x01
        /*0010*/ 	.byte	0x02, 0x03, 0x00, 0x00, 0x02, 0x06, 0x01, 0x00, 0x04, 0x0b, 0x08, 0x00, 0x09, 0x00, 0x00, 0x00
        /*0020*/ 	.byte	0x00, 0x00, 0x00, 0x00


//--------------------- .nv.info._Z9vectorAddPKfS0_Pfi --------------------------
	.section	.nv.info._Z9vectorAddPKfS0_Pfi,"",@"SHT_CUDA_INFO"
	.sectionflags	@""
	.align	4


	//----- nvinfo : EIATTR_CUDA_API_VERSION
	.align		4
        /*0000*/ 	.byte	0x04, 0x37
        /*0002*/ 	.short	(.L_7 - .L_6)
.L_6:
        /*0004*/ 	.word	0x00000082


	//----- nvinfo : EIATTR_KPARAM_INFO
	.align		4
.L_7:
        /*0008*/ 	.byte	0x04, 0x17
        /*000a*/ 	.short	(.L_9 - .L_8)
.L_8:
        /*000c*/ 	.word	0x00000000
        /*0010*/ 	.short	0x0003
        /*0012*/ 	.short	0x0018
        /*0014*/ 	.byte	0x00, 0xf0, 0x11, 0x00


	//----- nvinfo : EIATTR_KPARAM_INFO
	.align		4
.L_9:
        /*0018*/ 	.byte	0x04, 0x17
        /*001a*/ 	.short	(.L_11 - .L_10)
.L_10:
        /*001c*/ 	.word	0x00000000
        /*0020*/ 	.short	0x0002
        /*0022*/ 	.short	0x0010
        /*0024*/ 	.byte	0x00, 0xf5, 0x21, 0x00


	//----- nvinfo : EIATTR_KPARAM_INFO
	.align		4
.L_11:
        /*0028*/ 	.byte	0x04, 0x17
        /*002a*/ 	.short	(.L_13 - .L_12)
.L_12:
        /*002c*/ 	.word	0x00000000
        /*0030*/ 	.short	0x0001
        /*0032*/ 	.short	0x0008
        /*0034*/ 	.byte	0x00, 0xf5, 0x21, 0x00


	//----- nvinfo : EIATTR_KPARAM_INFO
	.align		4
.L_13:
        /*0038*/ 	.byte	0x04, 0x17
        /*003a*/ 	.short	(.L_15 - .L_14)
.L_14:
        /*003c*/ 	.word	0x00000000
        /*0040*/ 	.short	0x0000
        /*0042*/ 	.short	0x0000
        /*0044*/ 	.byte	0x00, 0xf5, 0x21, 0x00


	//----- nvinfo : EIATTR_SPARSE_MMA_MASK
	.align		4
.L_15:
        /*0048*/ 	.byte	0x03, 0x50
        /*004a*/ 	.short	0x0000


	//----- nvinfo : EIATTR_MAXREG_COUNT
	.align		4
        /*004c*/ 	.byte	0x03, 0x1b
        /*004e*/ 	.short	0x00ff


	//----- nvinfo : EIATTR_MERCURY_ISA_VERSION
	.align		4
        /*0050*/ 	.byte	0x03, 0x5f
        /*0052*/ 	.short	0x0101


	//----- nvinfo : EIATTR_VRC_CTA_INIT_COUNT
	.align		4
        /*0054*/ 	.byte	0x02, 0x4a
	.zero		1
	.zero		1


	//----- nvinfo : EIATTR_EXIT_INSTR_OFFSETS
	.align		4
        /*0058*/ 	.byte	0x04, 0x1c
        /*005a*/ 	.short	(.L_17 - .L_16)


	//   ....[0]....
.L_16:
        /*005c*/ 	.word	0x00000070


	//   ....[1]....
        /*0060*/ 	.word	0x00000120


	//----- nvinfo : EIATTR_CBANK_PARAM_SIZE
	.align		4
.L_17:
        /*0064*/ 	.byte	0x03, 0x19
        /*0066*/ 	.short	0x001c


	//----- nvinfo : EIATTR_PARAM_CBANK
	.align		4
        /*0068*/ 	.byte	0x04, 0x0a
        /*006a*/ 	.short	(.L_19 - .L_18)
	.align		4
.L_18:
        /*006c*/ 	.word	index@(.nv.constant0._Z9vectorAddPKfS0_Pfi)
        /*0070*/ 	.short	0x0380
        /*0072*/ 	.short	0x001c


	//----- nvinfo : EIATTR_SW_WAR
	.align		4
.L_19:
        /*0074*/ 	.byte	0x04, 0x36
        /*0076*/ 	.short	(.L_21 - .L_20)
.L_20:
        /*0078*/ 	.word	0x00000008
.L_21:


//--------------------- .nv.callgraph             --------------------------
	.section	.nv.callgraph,"",@"SHT_CUDA_CALLGRAPH"
	.align	4
	.sectionentsize	8
	.align		4
        /*0000*/ 	.word	0x00000000
	.align		4
        /*0004*/ 	.word	0xffffffff
	.align		4
        /*0008*/ 	.word	0x00000000
	.align		4
        /*000c*/ 	.word	0xfffffffe
	.align		4
        /*0010*/ 	.word	0x00000000
	.align		4
        /*0014*/ 	.word	0xfffffffd
	.align		4
        /*0018*/ 	.word	0x00000000
	.align		4
        /*001c*/ 	.word	0xfffffffc


//--------------------- .text._Z9vectorAddPKfS0_Pfi --------------------------
	.section	.text._Z9vectorAddPKfS0_Pfi,"ax",@progbits
	.align	128
        .global         _Z9vectorAddPKfS0_Pfi
        .type           _Z9vectorAddPKfS0_Pfi,@function
        .size           _Z9vectorAddPKfS0_Pfi,(.L_x_1 - _Z9vectorAddPKfS0_Pfi)
        .other          _Z9vectorAddPKfS0_Pfi,@"STO_CUDA_ENTRY STV_DEFAULT"
_Z9vectorAddPKfS0_Pfi:
.text._Z9vectorAddPKfS0_Pfi:
[----:B------:R-:W-:Y:S01]  /*0000*/  LDC R1, c[0x0][0x37c] ;  /* 0x0000df00ff017b82 */ /* 0x000fe20000000800 */
[----:B------:R-:W0:Y:S01]  /*0010*/  S2R R7, SR_CTAID.X ;  /* 0x0000000000077919 */ /* 0x000e220000002500 */
[----:B------:R-:W0:Y:S01]  /*0020*/  LDCU UR4, c[0x0][0x360] ;  /* 0x00006c00ff0477ac */ /* 0x000e220008000800 */
[----:B------:R-:W0:Y:S01]  /*0030*/  S2R R0, SR_TID.X ;  /* 0x0000000000007919 */ /* 0x000e220000002100 */
[----:B------:R-:W1:Y:S01]  /*0040*/  LDCU UR5, c[0x0][0x398] ;  /* 0x00007300ff0577ac */ /* 0x000e620008000800 */
[----:B0-----:R-:W-:-:S05]  /*0050*/  IMAD R7, R7, UR4, R0 ;  /* 0x0000000407077c24 */ /* 0x001fca000f8e0200 */
[----:B-1----:R-:W-:-:S13]  /*0060*/  ISETP.GE.AND P0, PT, R7, UR5, PT ;  /* 0x0000000507007c0c */ /* 0x002fda000bf06270 */
[----:B------:R-:W-:Y:S05]  /*0070*/  @P0 EXIT ;  /* 0x000000000000094d */ /* 0x000fea0003800000 */
[----:B------:R-:W0:Y:S01]  /*0080*/  LDC.64 R2, c[0x0][0x380] ;  /* 0x0000e000ff027b82 */ /* 0x000e220000000a00 */
[----:B------:R-:W1:Y:S07]  /*0090*/  LDCU.64 UR4, c[0x0][0x358] ;  /* 0x00006b00ff0477ac */ /* 0x000e6e0008000a00 */
[----:B------:R-:W2:Y:S01]  /*00a0*/  LDC.64 R4, c[0x0][0x388] ;  /* 0x0000e200ff047b82 */ /* 0x000ea20000000a00 */
[----:B0-----:R-:W-:-:S06]  /*00b0*/  IMAD.WIDE R2, R7, 0x4, R2 ;  /* 0x0000000407027825 */ /* 0x001fcc00078e0202 */
[----:B-1----:R-:W3:Y:S01]  /*00c0*/  LDG.E R2, desc[UR4][R2.64] ;  /* 0x0000000402027981 */ /* 0x002ee2000c1e1900 */
[----:B--2---:R-:W-:-:S06]  /*00d0*/  IMAD.WIDE R4, R7, 0x4, R4 ;  /* 0x0000000407047825 */ /* 0x004fcc00078e0204 */
[----:B------:R-:W3:Y:S01]  /*00e0*/  LDG.E R5, desc[UR4][R4.64] ;  /* 0x0000000404057981 */ /* 0x000ee2000c1e1900 */
[----:B------:R-:W0:Y:S01]  /*00f0*/  LDC.64 R6, c[0x0][0x390] ;  /* 0x0000e400ff067b82 */ /* 0x000e220000000a00 */
[----:B---3--:R-:W-:-:S05]  /*0100*/  FADD R9, R2, R5 ;  /* 0x0000000502097221 */ /* 0x008fca0000000000 */
[----:B0-----:R-:W-:Y:S01]  /*0110*/  STG.E desc[UR4][R6.64], R9 ;  /* 0x0000000906007986 */ /* 0x001fe2000c101904 */
[----:B------:R-:W-:Y:S05]  /*0120*/  EXIT ;  /* 0x000000000000794d */ /* 0x000fea0003800000 */
.L_x_0:
[----:B------:R-:W-:-:S00]  /*0130*/  BRA `(.L_x_0) ;  /* 0xfffffffc00fc7947 */ /* 0x000fc0000383ffff */
[----:B------:R-:W-:-:S00]  /*0140*/  NOP ;  /* 0x0000000000007918 */ /* 0x000fc00000000000 */
        /* <DEDUP_REMOVED lines=11> */
.L_x_1:


//--------------------- .nv.shared.reserved.0     --------------------------
	.section	.nv.shared.reserved.0,"aw",@nobits
	.weak		__nv_reservedSMEM_offset_0_alias
	.size		__nv_reservedSMEM_offset_0_alias, 0, 64
	.other		__nv_reservedSMEM_offset_0_alias,@"STO_CUDA_RESERVED_SHARED STV_DEFAULT"
__nv_reservedSMEM_offset_0_alias:
	.zero		0
	.zero		64


//--------------------- .nv.constant0._Z9vectorAddPKfS0_Pfi --------------------------
	.section	.nv.constant0._Z9vectorAddPKfS0_Pfi,"a",@progbits
	.sectionflags	@""
	.align	4
.nv.constant0._Z9vectorAddPKfS0_Pfi:
	.zero		924


//--------------------- SYMBOLS --------------------------

	.type		.nv.reservedSmem.offset0,@object
	.size		.nv.reservedSmem.offset0,0x4
